//
// Generated by NVIDIA NVVM Compiler
//
// Compiler Build ID: CL-36424714
// Cuda compilation tools, release 13.0, V13.0.88
// Based on NVVM 20.0.0
//

.version 9.0
.target sm_100
.address_size 64

	// .globl	_Z13Find_TrianglePyS_S_
.extern .shared .align 16 .b8 sdata[];

.visible .entry _Z13Find_TrianglePyS_S_(
	.param .u64 .ptr .align 1 _Z13Find_TrianglePyS_S__param_0,
	.param .u64 .ptr .align 1 _Z13Find_TrianglePyS_S__param_1,
	.param .u64 .ptr .align 1 _Z13Find_TrianglePyS_S__param_2
)
{
	.reg .pred 	%p<18>;
	.reg .b32 	%r<16>;
	.reg .b32 	%f<4>;
	.reg .b64 	%rd<116>;

	ld.param.u64 	%rd50, [_Z13Find_TrianglePyS_S__param_0];
	ld.param.u64 	%rd51, [_Z13Find_TrianglePyS_S__param_1];
	cvta.to.global.u64 	%rd1, %rd50;
	cvta.to.global.u64 	%rd2, %rd51;
	mov.u32 	%r1, %ctaid.x;
	mov.u32 	%r2, %tid.x;
	cvt.u64.u32 	%rd100, %r2;
	mul.wide.u32 	%rd52, %r1, 8;
	add.s64 	%rd53, %rd2, %rd52;
	ld.global.u64 	%rd4, [%rd53];
	ld.global.u64 	%rd5, [%rd53+8];
	add.s64 	%rd6, %rd5, -1;
	sub.s64 	%rd7, %rd6, %rd4;
	setp.le.u64 	%p1, %rd7, %rd100;
	@%p1 bra 	$L__BB0_7;
	add.s64 	%rd54, %rd4, %rd100;
	sub.s64 	%rd55, %rd5, %rd54;
	add.s64 	%rd8, %rd55, -2;
	and.b64  	%rd56, %rd8, 3072;
	setp.eq.s64 	%p2, %rd56, 3072;
	@%p2 bra 	$L__BB0_4;
	shr.u64 	%rd58, %rd8, 10;
	add.s64 	%rd59, %rd58, 1;
	and.b64  	%rd9, %rd59, 3;
	mov.b64 	%rd99, 0;
	mov.u32 	%r5, sdata;
$L__BB0_3:
	.pragma "nounroll";
	add.s64 	%rd60, %rd100, %rd4;
	shl.b64 	%rd61, %rd60, 3;
	add.s64 	%rd62, %rd1, %rd61;
	ld.global.u64 	%rd63, [%rd62];
	cvt.u32.u64 	%r3, %rd100;
	shl.b32 	%r4, %r3, 3;
	add.s32 	%r6, %r5, %r4;
	st.shared.u64 	[%r6], %rd63;
	add.s64 	%rd100, %rd100, 1024;
	add.s64 	%rd99, %rd99, 1;
	setp.ne.s64 	%p3, %rd99, %rd9;
	@%p3 bra 	$L__BB0_3;
$L__BB0_4:
	setp.lt.u64 	%p4, %rd8, 3072;
	@%p4 bra 	$L__BB0_7;
	mov.u32 	%r9, sdata;
$L__BB0_6:
	add.s64 	%rd64, %rd100, %rd4;
	shl.b64 	%rd65, %rd64, 3;
	add.s64 	%rd66, %rd1, %rd65;
	ld.global.u64 	%rd67, [%rd66];
	cvt.u32.u64 	%r7, %rd100;
	shl.b32 	%r8, %r7, 3;
	add.s32 	%r10, %r9, %r8;
	st.shared.u64 	[%r10], %rd67;
	ld.global.u64 	%rd68, [%rd66+8192];
	st.shared.u64 	[%r10+8192], %rd68;
	ld.global.u64 	%rd69, [%rd66+16384];
	st.shared.u64 	[%r10+16384], %rd69;
	ld.global.u64 	%rd70, [%rd66+24576];
	st.shared.u64 	[%r10+24576], %rd70;
	add.s64 	%rd100, %rd100, 4096;
	setp.lt.u64 	%p5, %rd100, %rd7;
	@%p5 bra 	$L__BB0_6;
$L__BB0_7:
	bar.sync 	0;
	setp.lt.u64 	%p6, %rd6, %rd4;
	mov.b64 	%rd113, 0;
	@%p6 bra 	$L__BB0_25;
	mov.b64 	%rd113, 0;
	mov.u32 	%r14, sdata;
	mov.u64 	%rd102, %rd4;
$L__BB0_9:
	shl.b64 	%rd73, %rd102, 3;
	add.s64 	%rd74, %rd1, %rd73;
	ld.global.u64 	%rd75, [%rd74];
	shl.b64 	%rd76, %rd75, 3;
	add.s64 	%rd77, %rd2, %rd76;
	ld.global.u64 	%rd19, [%rd77];
	ld.global.u64 	%rd20, [%rd77+8];
	sub.s64 	%rd78, %rd20, %rd19;
	cvt.rn.f32.u64 	%f1, %rd78;
	mul.f32 	%f2, %f1, 0f3A800000;
	cvt.rpi.f32.f32 	%f3, %f2;
	cvt.rzi.u64.f32 	%rd21, %f3;
	setp.eq.s64 	%p7, %rd21, 0;
	@%p7 bra 	$L__BB0_24;
	not.b64 	%rd80, %rd19;
	add.s64 	%rd22, %rd20, %rd80;
	mov.b64 	%rd104, 0;
$L__BB0_11:
	shl.b64 	%rd81, %rd104, 10;
	cvt.u64.u32 	%rd82, %r2;
	or.b64  	%rd25, %rd81, %rd82;
	setp.gt.u64 	%p8, %rd25, %rd22;
	@%p8 bra 	$L__BB0_23;
	setp.eq.s64 	%p9, %rd7, 0;
	mov.b64 	%rd112, 0;
	@%p9 bra 	$L__BB0_22;
	add.s64 	%rd26, %rd25, %rd19;
	mov.b64 	%rd106, 0;
	mov.u64 	%rd112, %rd106;
$L__BB0_14:
	cvt.u32.u64 	%r12, %rd106;
	shl.b32 	%r13, %r12, 3;
	add.s32 	%r15, %r14, %r13;
	ld.shared.u64 	%rd29, [%r15];
	mov.u64 	%rd108, %rd4;
$L__BB0_15:
	shl.b64 	%rd85, %rd108, 3;
	add.s64 	%rd86, %rd1, %rd85;
	ld.global.u64 	%rd87, [%rd86];
	setp.ne.s64 	%p10, %rd29, %rd87;
	@%p10 bra 	$L__BB0_20;
	shl.b64 	%rd88, %rd29, 3;
	add.s64 	%rd89, %rd2, %rd88;
	ld.global.u64 	%rd110, [%rd89];
	ld.global.u64 	%rd90, [%rd89+8];
	add.s64 	%rd32, %rd90, -1;
	setp.gt.u64 	%p11, %rd110, %rd32;
	@%p11 bra 	$L__BB0_20;
	shl.b64 	%rd91, %rd110, 3;
	add.s64 	%rd109, %rd1, %rd91;
	bra.uni 	$L__BB0_19;
$L__BB0_18:
	add.s64 	%rd110, %rd110, 1;
	add.s64 	%rd109, %rd109, 8;
	setp.gt.u64 	%p13, %rd110, %rd32;
	@%p13 bra 	$L__BB0_20;
$L__BB0_19:
	ld.global.u64 	%rd93, [%rd109];
	setp.eq.s64 	%p12, %rd93, %rd26;
	mov.b64 	%rd111, 1;
	@%p12 bra 	$L__BB0_21;
	bra.uni 	$L__BB0_18;
$L__BB0_20:
	add.s64 	%rd108, %rd108, 1;
	setp.le.u64 	%p14, %rd108, %rd6;
	mov.b64 	%rd111, 0;
	@%p14 bra 	$L__BB0_15;
$L__BB0_21:
	add.s64 	%rd112, %rd111, %rd112;
	add.s64 	%rd106, %rd106, 1;
	setp.lt.u64 	%p15, %rd106, %rd7;
	@%p15 bra 	$L__BB0_14;
$L__BB0_22:
	add.s64 	%rd113, %rd112, %rd113;
$L__BB0_23:
	add.s64 	%rd104, %rd104, 1;
	setp.ne.s64 	%p16, %rd104, %rd21;
	@%p16 bra 	$L__BB0_11;
$L__BB0_24:
	add.s64 	%rd102, %rd102, 1;
	setp.le.u64 	%p17, %rd102, %rd6;
	@%p17 bra 	$L__BB0_9;
$L__BB0_25:
	ld.param.u64 	%rd97, [_Z13Find_TrianglePyS_S__param_2];
	cvta.to.global.u64 	%rd95, %rd97;
	atom.global.add.u64 	%rd96, [%rd95], %rd113;
	ret;

}


// ===== COMPILED SASS (sm_100) =====

	.target	sm_100

	.elftype	@"ET_EXEC"


//--------------------- .note.nv.tkinfo           --------------------------
	.section	.note.nv.tkinfo,"",@"SHT_NOTE"
	.sectionflags	@"SHF_NOTE_NV_TKINFO"
	.tkinfo
        /*0018*/ 	.word	0x00000002
        /*0030*/ 	.string	""
        /*0030*/ 	.string	"ptxas"
        /*0030*/ 	.string	"Cuda compilation tools, release 13.0, V13.0.88"
        /*0030*/ 	.string	"Build cuda_13.0.r13.0/compiler.36424714_0"
        /*0030*/ 	.string	"-arch sm_100 -m 64 "



//--------------------- .note.nv.cuinfo           --------------------------
	.section	.note.nv.cuinfo,"",@"SHT_NOTE"
	.sectionflags	@"SHF_NOTE_NV_CUINFO"
        /*0018*/ 	.short	0x0002
        /*001a*/ 	.short	0x0064
        /*001c*/ 	.short	0x0082
	.zero		2


//--------------------- .nv.info                  --------------------------
	.section	.nv.info,"",@"SHT_CUDA_INFO"
	.align	4


	//----- nvinfo : EIATTR_REGCOUNT
	.align		4
        /*0000*/ 	.byte	0x04, 0x2f
        /*0002*/ 	.short	(.L_1 - .L_0)
	.align		4
.L_0:
        /*0004*/ 	.word	index@(_Z13Find_TrianglePyS_S_)
        /*0008*/ 	.word	0x00000020


	//----- nvinfo : EIATTR_FRAME_SIZE
	.align		4
.L_1:
        /*000c*/ 	.byte	0x04, 0x11
        /*000e*/ 	.short	(.L_3 - .L_2)
	.align		4
.L_2:
        /*0010*/ 	.word	index@(_Z13Find_TrianglePyS_S_)
        /*0014*/ 	.word	0x00000000


	//----- nvinfo : EIATTR_MIN_STACK_SIZE
	.align		4
.L_3:
        /*0018*/ 	.byte	0x04, 0x12
        /*001a*/ 	.short	(.L_5 - .L_4)
	.align		4
.L_4:
        /*001c*/ 	.word	index@(_Z13Find_TrianglePyS_S_)
        /*0020*/ 	.word	0x00000000
.L_5:


//--------------------- .nv.compat                --------------------------
	.section	.nv.compat,"",@"SHT_CUDA_COMPAT_INFO"
	.align	4
        /*0000*/ 	.byte	0x02, 0x09, 0x00, 0x00, 0x02, 0x02, 0x01, 0x00, 0x02, 0x05, 0x05, 0x00, 0x03, 0x07, 0x01, 0x01
        /*0010*/ 	.byte	0x02, 0x03, 0x00, 0x00, 0x02, 0x06, 0x01, 0x00, 0x04, 0x0b, 0x08, 0x00, 0x09, 0x00, 0x00, 0x00
        /*0020*/ 	.byte	0x00, 0x00, 0x00, 0x00


//--------------------- .nv.info._Z13Find_TrianglePyS_S_ --------------------------
	.section	.nv.info._Z13Find_TrianglePyS_S_,"",@"SHT_CUDA_INFO"
	.sectionflags	@""
	.align	4


	//----- nvinfo : EIATTR_CUDA_API_VERSION
	.align		4
        /*0000*/ 	.byte	0x04, 0x37
        /*0002*/ 	.short	(.L_7 - .L_6)
.L_6:
        /*0004*/ 	.word	0x00000082


	//----- nvinfo : EIATTR_KPARAM_INFO
	.align		4
.L_7:
        /*0008*/ 	.byte	0x04, 0x17
        /*000a*/ 	.short	(.L_9 - .L_8)
.L_8:
        /*000c*/ 	.word	0x00000000
        /*0010*/ 	.short	0x0002
        /*0012*/ 	.short	0x0010
        /*0014*/ 	.byte	0x00, 0xf5, 0x21, 0x00


	//----- nvinfo : EIATTR_KPARAM_INFO
	.align		4
.L_9:
        /*0018*/ 	.byte	0x04, 0x17
        /*001a*/ 	.short	(.L_11 - .L_10)
.L_10:
        /*001c*/ 	.word	0x00000000
        /*0020*/ 	.short	0x0001
        /*0022*/ 	.short	0x0008
        /*0024*/ 	.byte	0x00, 0xf5, 0x21, 0x00


	//----- nvinfo : EIATTR_KPARAM_INFO
	.align		4
.L_11:
        /*0028*/ 	.byte	0x04, 0x17
        /*002a*/ 	.short	(.L_13 - .L_12)
.L_12:
        /*002c*/ 	.word	0x00000000
        /*0030*/ 	.short	0x0000
        /*0032*/ 	.short	0x0000
        /*0034*/ 	.byte	0x00, 0xf5, 0x21, 0x00


	//----- nvinfo : EIATTR_SPARSE_MMA_MASK
	.align		4
.L_13:
        /*0038*/ 	.byte	0x03, 0x50
        /*003a*/ 	.short	0x0000


	//----- nvinfo : EIATTR_MAXREG_COUNT
	.align		4
        /*003c*/ 	.byte	0x03, 0x1b
        /*003e*/ 	.short	0x00ff


	//----- nvinfo : EIATTR_NUM_BARRIERS
	.align		4
        /*0040*/ 	.byte	0x02, 0x4c
        /*0042*/ 	.byte	0x01
	.zero		1


	//----- nvinfo : EIATTR_MERCURY_ISA_VERSION
	.align		4
        /*0044*/ 	.byte	0x03, 0x5f
        /*0046*/ 	.short	0x0101


	//----- nvinfo : EIATTR_VRC_CTA_INIT_COUNT
	.align		4
        /*0048*/ 	.byte	0x02, 0x4a
	.zero		1
	.zero		1


	//----- nvinfo : EIATTR_EXIT_INSTR_OFFSETS
	.align		4
        /*004c*/ 	.byte	0x04, 0x1c
        /*004e*/ 	.short	(.L_15 - .L_14)


	//   ....[0]....
.L_14:
        /*0050*/ 	.word	0x00001500


	//----- nvinfo : EIATTR_CRS_STACK_SIZE
	.align		4
.L_15:
        /*0054*/ 	.byte	0x04, 0x1e
        /*0056*/ 	.short	(.L_17 - .L_16)
.L_16:
        /*0058*/ 	.word	0x00000000


	//----- nvinfo : EIATTR_CBANK_PARAM_SIZE
	.align		4
.L_17:
        /*005c*/ 	.byte	0x03, 0x19
        /*005e*/ 	.short	0x0018


	//----- nvinfo : EIATTR_PARAM_CBANK
	.align		4
        /*0060*/ 	.byte	0x04, 0x0a
        /*0062*/ 	.short	(.L_19 - .L_18)
	.align		4
.L_18:
        /*0064*/ 	.word	index@(.nv.constant0._Z13Find_TrianglePyS_S_)
        /*0068*/ 	.short	0x0380
        /*006a*/ 	.short	0x0018


	//----- nvinfo : EIATTR_SW_WAR
	.align		4
.L_19:
        /*006c*/ 	.byte	0x04, 0x36
        /*006e*/ 	.short	(.L_21 - .L_20)
.L_20:
        /*0070*/ 	.word	0x00000008
.L_21:


//--------------------- .nv.callgraph             --------------------------
	.section	.nv.callgraph,"",@"SHT_CUDA_CALLGRAPH"
	.align	4
	.sectionentsize	8
	.align		4
        /*0000*/ 	.word	0x00000000
	.align		4
        /*0004*/ 	.word	0xffffffff
	.align		4
        /*0008*/ 	.word	0x00000000
	.align		4
        /*000c*/ 	.word	0xfffffffe
	.align		4
        /*0010*/ 	.word	0x00000000
	.align		4
        /*0014*/ 	.word	0xfffffffd
	.align		4
        /*0018*/ 	.word	0x00000000
	.align		4
        /*001c*/ 	.word	0xfffffffc


//--------------------- .text._Z13Find_TrianglePyS_S_ --------------------------
	.section	.text._Z13Find_TrianglePyS_S_,"ax",@progbits
	.align	128
        .global         _Z13Find_TrianglePyS_S_
        .type           _Z13Find_TrianglePyS_S_,@function
        .size           _Z13Find_TrianglePyS_S_,(.L_x_25 - _Z13Find_TrianglePyS_S_)
        .other          _Z13Find_TrianglePyS_S_,@"STO_CUDA_ENTRY STV_DEFAULT"
_Z13Find_TrianglePyS_S_:
.text._Z13Find_TrianglePyS_S_:
[----:B------:R-:W-:Y:S01]  /*0000*/  LDC R1, c[0x0][0x37c] ;  /* 0x0000df00ff017b82 */ /* 0x000fe20000000800 */
[----:B------:R-:W0:Y:S07]  /*0010*/  S2R R3, SR_CTAID.X ;  /* 0x0000000000037919 */ /* 0x000e2e0000002500 */
[----:B------:R-:W0:Y:S01]  /*0020*/  LDC.64 R4, c[0x0][0x388] ;  /* 0x0000e200ff047b82 */ /* 0x000e220000000a00 */
[----:B------:R-:W1:Y:S01]  /*0030*/  LDCU.64 UR10, c[0x0][0x358] ;  /* 0x00006b00ff0a77ac */ /* 0x000e620008000a00 */
[----:B------:R-:W2:Y:S01]  /*0040*/  S2R R27, SR_TID.X ;  /* 0x00000000001b7919 */ /* 0x000ea20000002100 */
[----:B------:R-:W3:Y:S01]  /*0050*/  LDCU.64 UR14, c[0x0][0x380] ;  /* 0x00007000ff0e77ac */ /* 0x000ee20008000a00 */
[----:B------:R-:W4:Y:S01]  /*0060*/  LDCU.64 UR8, c[0x0][0x380] ;  /* 0x00007000ff0877ac */ /* 0x000f220008000a00 */
[----:B0-----:R-:W-:-:S05]  /*0070*/  IMAD.WIDE.U32 R4, R3, 0x8, R4 ;  /* 0x0000000803047825 */ /* 0x001fca00078e0004 */
[----:B-1----:R-:W5:Y:S04]  /*0080*/  LDG.E.64 R6, desc[UR10][R4.64+0x8] ;  /* 0x0000080a04067981 */ /* 0x002f68000c1e1b00 */
[----:B------:R-:W3:Y:S01]  /*0090*/  LDG.E.64 R2, desc[UR10][R4.64] ;  /* 0x0000000a04027981 */ /* 0x000ee2000c1e1b00 */
[----:B------:R-:W-:Y:S01]  /*00a0*/  BSSY.RECONVERGENT B0, `(.L_x_0) ;  /* 0x00000ba000007945 */ /* 0x000fe20003800200 */
[----:B-----5:R-:W-:Y:S02]  /*00b0*/  R2UR UR4, R6 ;  /* 0x00000000060472ca */ /* 0x020fe400000e0000 */
[----:B------:R-:W-:Y:S02]  /*00c0*/  R2UR UR5, R7 ;  /* 0x00000000070572ca */ /* 0x000fe400000e0000 */
[----:B---3--:R-:W-:-:S09]  /*00d0*/  R2UR UR20, R2 ;  /* 0x00000000021472ca */ /* 0x008fd200000e0000 */
[----:B------:R-:W-:-:S04]  /*00e0*/  UIADD3 UR12, UP0, UPT, UR4, -0x1, URZ ;  /* 0xffffffff040c7890 */ /* 0x000fc8000ff1e0ff */
[----:B------:R-:W-:Y:S02]  /*00f0*/  UIADD3 UR6, UP1, UPT, -UR20, UR12, URZ ;  /* 0x0000000c14067290 */ /* 0x000fe4000ff3e1ff */
[----:B------:R-:W-:-:S04]  /*0100*/  UIADD3.X UR13, UPT, UPT, UR5, -0x1, URZ, UP0, !UPT ;  /* 0xffffffff050d7890 */ /* 0x000fc800087fe4ff */
[----:B------:R-:W-:Y:S02]  /*0110*/  PLOP3.LUT P1, PT, PT, PT, UP1, 0x80, 0x8 ;  /* 0x000000000008781c */ /* 0x000fe40003f2f018 */
[----:B--2---:R-:W-:Y:S02]  /*0120*/  ISETP.LT.U32.AND P0, PT, R27, UR6, PT ;  /* 0x000000061b007c0c */ /* 0x004fe4000bf01070 */
[----:B------:R-:W-:-:S04]  /*0130*/  IADD3.X R0, PT, PT, ~R3, UR13, RZ, P1, !PT ;  /* 0x0000000d03007c10 */ /* 0x000fc80008ffe5ff */
[----:B------:R-:W-:-:S13]  /*0140*/  ISETP.GT.U32.AND.EX P0, PT, R0, RZ, PT, P0 ;  /* 0x000000ff0000720c */ /* 0x000fda0003f04100 */
[----:B----4-:R-:W-:Y:S05]  /*0150*/  @!P0 BRA `(.L_x_1) ;  /* 0x0000000800b88947 */ /* 0x010fea0003800000 */
[----:B------:R-:W-:Y:S01]  /*0160*/  IMAD.U32 R4, RZ, RZ, UR4 ;  /* 0x00000004ff047e24 */ /* 0x000fe2000f8e00ff */
[----:B------:R-:W-:Y:S01]  /*0170*/  BSSY.RECONVERGENT B1, `(.L_x_2) ;  /* 0x0000023000017945 */ /* 0x000fe20003800200 */
[----:B------:R-:W-:Y:S02]  /*0180*/  IMAD.MOV.U32 R2, RZ, RZ, RZ ;  /* 0x000000ffff027224 */ /* 0x000fe400078e00ff */
[----:B------:R-:W-:Y:S01]  /*0190*/  IMAD.U32 R5, RZ, RZ, UR5 ;  /* 0x00000005ff057e24 */ /* 0x000fe2000f8e00ff */
[----:B------:R-:W-:-:S04]  /*01a0*/  IADD3 R4, P0, P1, R4, -UR20, -R27 ;  /* 0x8000001404047c10 */ /* 0x000fc8000f91e81b */
[----:B------:R-:W-:Y:S02]  /*01b0*/  IADD3 R7, P2, PT, R4, -0x2, RZ ;  /* 0xfffffffe04077810 */ /* 0x000fe40007f5e0ff */
[----:B------:R-:W-:Y:S02]  /*01c0*/  IADD3.X R4, PT, PT, ~R3, UR5, ~R2, P0, P1 ;  /* 0x0000000503047c10 */ /* 0x000fe400087e2d02 */
[----:B------:R-:W-:Y:S02]  /*01d0*/  LOP3.LUT R5, R7, 0xc00, RZ, 0xc0, !PT ;  /* 0x00000c0007057812 */ /* 0x000fe400078ec0ff */
[----:B------:R-:W-:Y:S02]  /*01e0*/  IADD3.X R4, PT, PT, R4, -0x1, RZ, P2, !PT ;  /* 0xffffffff04047810 */ /* 0x000fe400017fe4ff */
[----:B------:R-:W-:Y:S02]  /*01f0*/  ISETP.NE.U32.AND P1, PT, R5, 0xc00, PT ;  /* 0x00000c000500780c */ /* 0x000fe40003f25070 */
[----:B------:R-:W-:-:S02]  /*0200*/  ISETP.GE.U32.AND P0, PT, R7, 0xc00, PT ;  /* 0x00000c000700780c */ /* 0x000fc40003f06070 */
[----:B------:R-:W-:Y:S02]  /*0210*/  ISETP.NE.AND.EX P1, PT, RZ, RZ, PT, P1 ;  /* 0x000000ffff00720c */ /* 0x000fe40003f25310 */
[----:B------:R-:W-:-:S11]  /*0220*/  ISETP.GE.U32.AND.EX P0, PT, R4, RZ, PT, P0 ;  /* 0x000000ff0400720c */ /* 0x000fd60003f06100 */
[----:B------:R-:W-:Y:S05]  /*0230*/  @!P1 BRA `(.L_x_3) ;  /* 0x0000000000589947 */ /* 0x000fea0003800000 */
[----:B------:R-:W0:Y:S01]  /*0240*/  S2R R5, SR_CgaCtaId ;  /* 0x0000000000057919 */ /* 0x000e220000008800 */
[----:B------:R-:W-:Y:S01]  /*0250*/  SHF.R.U64 R7, R7, 0xa, R4 ;  /* 0x0000000a07077819 */ /* 0x000fe20000001204 */
[----:B------:R-:W-:Y:S01]  /*0260*/  IMAD.MOV.U32 R9, RZ, RZ, RZ ;  /* 0x000000ffff097224 */ /* 0x000fe200078e00ff */
[----:B------:R-:W-:Y:S01]  /*0270*/  MOV R4, 0x400 ;  /* 0x0000040000047802 */ /* 0x000fe20000000f00 */
[----:B------:R-:W-:Y:S02]  /*0280*/  IMAD.MOV.U32 R10, RZ, RZ, RZ ;  /* 0x000000ffff0a7224 */ /* 0x000fe400078e00ff */
[----:B------:R-:W-:-:S05]  /*0290*/  VIADD R7, R7, 0x1 ;  /* 0x0000000107077836 */ /* 0x000fca0000000000 */
[----:B------:R-:W-:Y:S02]  /*02a0*/  LOP3.LUT R12, R7, 0x3, RZ, 0xc0, !PT ;  /* 0x00000003070c7812 */ /* 0x000fe400078ec0ff */
[----:B0-----:R-:W-:-:S07]  /*02b0*/  LEA R6, R5, R4, 0x18 ;  /* 0x0000000405067211 */ /* 0x001fce00078ec0ff */
.L_x_4:
[----:B0-----:R-:W-:-:S05]  /*02c0*/  IADD3 R5, P1, PT, R27, UR20, RZ ;  /* 0x000000141b057c10 */ /* 0x001fca000ff3e0ff */
[----:B------:R-:W-:Y:S01]  /*02d0*/  IMAD.X R8, R3, 0x1, R2, P1 ;  /* 0x0000000103087824 */ /* 0x000fe200008e0602 */
[----:B------:R-:W-:-:S04]  /*02e0*/  LEA R4, P1, R5, UR8, 0x3 ;  /* 0x0000000805047c11 */ /* 0x000fc8000f8218ff */
[----:B------:R-:W-:-:S06]  /*02f0*/  LEA.HI.X R5, R5, UR9, R8, 0x3, P1 ;  /* 0x0000000905057c11 */ /* 0x000fcc00088f1c08 */
[----:B------:R-:W2:Y:S01]  /*0300*/  LDG.E.64 R4, desc[UR10][R4.64] ;  /* 0x0000000a04047981 */ /* 0x000ea2000c1e1b00 */
[----:B------:R-:W-:Y:S01]  /*0310*/  IMAD R7, R27, 0x8, R6 ;  /* 0x000000081b077824 */ /* 0x000fe200078e0206 */
[----:B------:R-:W-:Y:S02]  /*0320*/  IADD3 R9, P1, PT, R9, 0x1, RZ ;  /* 0x0000000109097810 */ /* 0x000fe40007f3e0ff */
[----:B------:R-:W-:-:S03]  /*0330*/  IADD3 R27, P2, PT, R27, 0x400, RZ ;  /* 0x000004001b1b7810 */ /* 0x000fc60007f5e0ff */
[----:B------:R-:W-:Y:S01]  /*0340*/  IMAD.X R10, RZ, RZ, R10, P1 ;  /* 0x000000ffff0a7224 */ /* 0x000fe200008e060a */
[----:B------:R-:W-:Y:S01]  /*0350*/  ISETP.NE.U32.AND P1, PT, R9, R12, PT ;  /* 0x0000000c0900720c */ /* 0x000fe20003f25070 */
[----:B------:R-:W-:-:S03]  /*0360*/  IMAD.X R2, RZ, RZ, R2, P2 ;  /* 0x000000ffff027224 */ /* 0x000fc600010e0602 */
[----:B------:R-:W-:Y:S01]  /*0370*/  ISETP.NE.AND.EX P1, PT, R10, RZ, PT, P1 ;  /* 0x000000ff0a00720c */ /* 0x000fe20003f25310 */
[----:B--2---:R0:W-:-:S12]  /*0380*/  STS.64 [R7], R4 ;  /* 0x0000000407007388 */ /* 0x0041d80000000a00 */
[----:B------:R-:W-:Y:S05]  /*0390*/  @P1 BRA `(.L_x_4) ;  /* 0xfffffffc00c81947 */ /* 0x000fea000383ffff */
.L_x_3:
[----:B------:R-:W-:Y:S05]  /*03a0*/  BSYNC.RECONVERGENT B1 ;  /* 0x0000000000017941 */ /* 0x000fea0003800200 */
.L_x_2:
[----:B------:R-:W-:Y:S05]  /*03b0*/  @!P0 BRA `(.L_x_1) ;  /* 0x0000000800208947 */ /* 0x000fea0003800000 */
[----:B------:R-:W-:-:S04]  /*03c0*/  ISETP.GE.U32.AND P0, PT, R27, UR6, PT ;  /* 0x000000061b007c0c */ /* 0x000fc8000bf06070 */
[----:B------:R-:W-:-:S13]  /*03d0*/  ISETP.GE.U32.AND.EX P0, PT, R2, R0, PT, P0 ;  /* 0x000000000200720c */ /* 0x000fda0003f06100 */
[----:B------:R-:W1:Y:S01]  /*03e0*/  @P0 LDC.64 R12, c[0x0][0x380] ;  /* 0x0000e000ff0c0b82 */ /* 0x000e620000000a00 */
[----:B0-----:R-:W-:-:S05]  /*03f0*/  @P0 IADD3 R4, P1, PT, R27, UR20, RZ ;  /* 0x000000141b040c10 */ /* 0x001fca000ff3e0ff */
[----:B------:R-:W-:Y:S01]  /*0400*/  @P0 IMAD.X R5, R3, 0x1, R2, P1 ;  /* 0x0000000103050824 */ /* 0x000fe200008e0602 */
[----:B-1----:R-:W-:-:S04]  /*0410*/  @P0 LEA R12, P1, R4, R12, 0x3 ;  /* 0x0000000c040c0211 */ /* 0x002fc800078218ff */
[----:B------:R-:W-:-:S05]  /*0420*/  @P0 LEA.HI.X R13, R4, R13, R5, 0x3, P1 ;  /* 0x0000000d040d0211 */ /* 0x000fca00008f1c05 */
[----:B------:R-:W2:Y:S04]  /*0430*/  @P0 LDG.E.64 R10, desc[UR10][R12.64] ;  /* 0x0000000a0c0a0981 */ /* 0x000ea8000c1e1b00 */
[----:B------:R-:W3:Y:S04]  /*0440*/  @P0 LDG.E.64 R8, desc[UR10][R12.64+0x2000] ;  /* 0x0020000a0c080981 */ /* 0x000ee8000c1e1b00 */
[----:B------:R-:W4:Y:S04]  /*0450*/  @P0 LDG.E.64 R6, desc[UR10][R12.64+0x4000] ;  /* 0x0040000a0c060981 */ /* 0x000f28000c1e1b00 */
[----:B------:R0:W5:Y:S01]  /*0460*/  @P0 LDG.E.64 R14, desc[UR10][R12.64+0x6000] ;  /* 0x0060000a0c0e0981 */ /* 0x000162000c1e1b00 */
[----:B------:R-:W-:Y:S01]  /*0470*/  MOV R4, 0x400 ;  /* 0x0000040000047802 */ /* 0x000fe20000000f00 */
[----:B------:R-:W-:Y:S01]  /*0480*/  BSSY.RECONVERGENT B1, `(.L_x_5) ;  /* 0x0000046000017945 */ /* 0x000fe20003800200 */
[----:B------:R-:W1:Y:S02]  /*0490*/  S2R R5, SR_CgaCtaId ;  /* 0x0000000000057919 */ /* 0x000e640000008800 */
[----:B-1----:R-:W-:-:S05]  /*04a0*/  LEA R4, R5, R4, 0x18 ;  /* 0x0000000405047211 */ /* 0x002fca00078ec0ff */
[C---:B------:R-:W-:Y:S01]  /*04b0*/  @P0 IMAD R5, R27.reuse, 0x8, R4 ;  /* 0x000000081b050824 */ /* 0x040fe200078e0204 */
[----:B------:R-:W-:-:S04]  /*04c0*/  @P0 IADD3 R27, P1, PT, R27, 0x1000, RZ ;  /* 0x000010001b1b0810 */ /* 0x000fc80007f3e0ff */
[C---:B------:R-:W-:Y:S01]  /*04d0*/  IADD3 R16, P3, PT, -R27.reuse, UR6, RZ ;  /* 0x000000061b107c10 */ /* 0x040fe2000ff7e1ff */
[----:B------:R-:W-:Y:S01]  /*04e0*/  @P0 IMAD.X R2, RZ, RZ, R2, P1 ;  /* 0x000000ffff020224 */ /* 0x000fe200008e0602 */
[----:B------:R-:W-:Y:S02]  /*04f0*/  ISETP.LT.U32.AND P1, PT, R27, UR6, PT ;  /* 0x000000061b007c0c */ /* 0x000fe4000bf21070 */
[----:B------:R-:W-:Y:S01]  /*0500*/  ISETP.LE.U32.AND P2, PT, R16, 0x3000, PT ;  /* 0x000030001000780c */ /* 0x000fe20003f43070 */
[C---:B0-----:R-:W-:Y:S01]  /*0510*/  IMAD.X R12, R0.reuse, 0x1, ~R2, P3 ;  /* 0x00000001000c7824 */ /* 0x041fe200018e0e02 */
[----:B------:R-:W-:-:S04]  /*0520*/  ISETP.GT.U32.AND.EX P1, PT, R0, R2, PT, P1 ;  /* 0x000000020000720c */ /* 0x000fc80003f24110 */
[----:B------:R-:W-:Y:S01]  /*0530*/  ISETP.LE.U32.OR.EX P1, PT, R12, RZ, !P1, P2 ;  /* 0x000000ff0c00720c */ /* 0x000fe20004f23520 */
[----:B--2---:R0:W-:Y:S04]  /*0540*/  @P0 STS.64 [R5], R10 ;  /* 0x0000000a05000388 */ /* 0x0041e80000000a00 */
[----:B---3--:R0:W-:Y:S04]  /*0550*/  @P0 STS.64 [R5+0x2000], R8 ;  /* 0x0020000805000388 */ /* 0x0081e80000000a00 */
[----:B----4-:R0:W-:Y:S04]  /*0560*/  @P0 STS.64 [R5+0x4000], R6 ;  /* 0x0040000605000388 */ /* 0x0101e80000000a00 */
[----:B-----5:R0:W-:Y:S01]  /*0570*/  @P0 STS.64 [R5+0x6000], R14 ;  /* 0x0060000e05000388 */ /* 0x0201e20000000a00 */
[----:B------:R-:W-:Y:S01]  /*0580*/  PLOP3.LUT P0, PT, P0, PT, PT, 0x8, 0x80 ;  /* 0x000000000080781c */ /* 0x000fe2000070e170 */
[----:B------:R-:W-:-:S12]  /*0590*/  @P1 BRA `(.L_x_6) ;  /* 0x0000000000d01947 */ /* 0x000fd80003800000 */
[----:B------:R-:W-:Y:S01]  /*05a0*/  IMAD.U32 R26, RZ, RZ, UR6 ;  /* 0x00000006ff1a7e24 */ /* 0x000fe2000f8e00ff */
[----:B------:R-:W-:-:S04]  /*05b0*/  PLOP3.LUT P0, PT, PT, PT, PT, 0x8, 0x80 ;  /* 0x000000000080781c */ /* 0x000fc80003f0e170 */
[----:B------:R-:W-:-:S04]  /*05c0*/  IADD3 R26, P1, PT, R26, -0x3000, RZ ;  /* 0xffffd0001a1a7810 */ /* 0x000fc80007f3e0ff */
[----:B0-----:R-:W-:-:S09]  /*05d0*/  IADD3.X R5, PT, PT, R0, -0x1, RZ, P1, !PT ;  /* 0xffffffff00057810 */ /* 0x001fd20000ffe4ff */
.L_x_7:
[----:B-1----:R-:W-:-:S05]  /*05e0*/  IADD3 R6, P1, PT, R27, UR20, RZ ;  /* 0x000000141b067c10 */ /* 0x002fca000ff3e0ff */
[----:B------:R-:W-:Y:S01]  /*05f0*/  IMAD.X R7, R3, 0x1, R2, P1 ;  /* 0x0000000103077824 */ /* 0x000fe200008e0602 */
[----:B------:R-:W-:-:S04]  /*0600*/  LEA R22, P1, R6, UR14, 0x3 ;  /* 0x0000000e06167c11 */ /* 0x000fc8000f8218ff */
[----:B------:R-:W-:-:S05]  /*0610*/  LEA.HI.X R23, R6, UR15, R7, 0x3, P1 ;  /* 0x0000000f06177c11 */ /* 0x000fca00088f1c07 */
[----:B------:R-:W2:Y:S04]  /*0620*/  LDG.E.64 R18, desc[UR10][R22.64] ;  /* 0x0000000a16127981 */ /* 0x000ea8000c1e1b00 */
[----:B------:R-:W3:Y:S04]  /*0630*/  LDG.E.64 R14, desc[UR10][R22.64+0x2000] ;  /* 0x0020000a160e7981 */ /* 0x000ee8000c1e1b00 */
[----:B------:R-:W4:Y:S04]  /*0640*/  LDG.E.64 R12, desc[UR10][R22.64+0x4000] ;  /* 0x0040000a160c7981 */ /* 0x000f28000c1e1b00 */
[----:B------:R-:W5:Y:S04]  /*0650*/  LDG.E.64 R24, desc[UR10][R22.64+0x6000] ;  /* 0x0060000a16187981 */ /* 0x000f68000c1e1b00 */
[----:B------:R-:W5:Y:S04]  /*0660*/  LDG.E.64 R6, desc[UR10][R22.64+0xa000] ;  /* 0x00a0000a16067981 */ /* 0x000f68000c1e1b00 */
[----:B------:R-:W5:Y:S04]  /*0670*/  LDG.E.64 R10, desc[UR10][R22.64+0x8000] ;  /* 0x0080000a160a7981 */ /* 0x000f68000c1e1b00 */
[----:B------:R-:W5:Y:S01]  /*0680*/  LDG.E.64 R8, desc[UR10][R22.64+0xc000] ;  /* 0x00c0000a16087981 */ /* 0x000f62000c1e1b00 */
[----:B------:R-:W-:-:S03]  /*0690*/  VIADD R29, R27, 0x1000 ;  /* 0x000010001b1d7836 */ /* 0x000fc60000000000 */
[----:B------:R-:W5:Y:S01]  /*06a0*/  LDG.E.64 R20, desc[UR10][R22.64+0xe000] ;  /* 0x00e0000a16147981 */ /* 0x000f62000c1e1b00 */
[--C-:B------:R-:W-:Y:S02]  /*06b0*/  IMAD R28, R27, 0x8, R4.reuse ;  /* 0x000000081b1c7824 */ /* 0x100fe400078e0204 */
[----:B------:R-:W-:Y:S01]  /*06c0*/  IMAD R29, R29, 0x8, R4 ;  /* 0x000000081d1d7824 */ /* 0x000fe200078e0204 */
[----:B------:R-:W5:Y:S04]  /*06d0*/  LDG.E.64 R16, desc[UR10][R22.64+0x10000] ;  /* 0x0100000a16107981 */ /* 0x000f68000c1e1b00 */
[----:B--2---:R-:W-:Y:S04]  /*06e0*/  STS.64 [R28], R18 ;  /* 0x000000121c007388 */ /* 0x004fe80000000a00 */
[----:B---3--:R-:W-:Y:S04]  /*06f0*/  STS.64 [R28+0x2000], R14 ;  /* 0x0020000e1c007388 */ /* 0x008fe80000000a00 */
[----:B----4-:R-:W-:Y:S04]  /*0700*/  STS.64 [R28+0x4000], R12 ;  /* 0x0040000c1c007388 */ /* 0x010fe80000000a00 */
[----:B-----5:R-:W-:Y:S04]  /*0710*/  STS.64 [R28+0x6000], R24 ;  /* 0x006000181c007388 */ /* 0x020fe80000000a00 */
[----:B------:R0:W-:Y:S04]  /*0720*/  STS.64 [R29+0x2000], R6 ;  /* 0x002000061d007388 */ /* 0x0001e80000000a00 */
[----:B------:R1:W-:Y:S04]  /*0730*/  STS.64 [R29], R10 ;  /* 0x0000000a1d007388 */ /* 0x0003e80000000a00 */
[----:B------:R2:W-:Y:S04]  /*0740*/  STS.64 [R29+0x4000], R8 ;  /* 0x004000081d007388 */ /* 0x0005e80000000a00 */
[----:B0-----:R-:W3:Y:S04]  /*0750*/  LDG.E.64 R6, desc[UR10][R22.64+0x12000] ;  /* 0x0120000a16067981 */ /* 0x001ee8000c1e1b00 */
[----:B------:R-:W4:Y:S04]  /*0760*/  LDG.E.64 R18, desc[UR10][R22.64+0x14000] ;  /* 0x0140000a16127981 */ /* 0x000f28000c1e1b00 */
[----:B------:R-:W5:Y:S04]  /*0770*/  LDG.E.64 R14, desc[UR10][R22.64+0x16000] ;  /* 0x0160000a160e7981 */ /* 0x000f68000c1e1b00 */
[----:B------:R-:W5:Y:S04]  /*0780*/  LDG.E.64 R12, desc[UR10][R22.64+0x18000] ;  /* 0x0180000a160c7981 */ /* 0x000f68000c1e1b00 */
[----:B-1----:R-:W5:Y:S04]  /*0790*/  LDG.E.64 R10, desc[UR10][R22.64+0x1a000] ;  /* 0x01a0000a160a7981 */ /* 0x002f68000c1e1b00 */
[----:B--2---:R-:W2:Y:S04]  /*07a0*/  LDG.E.64 R8, desc[UR10][R22.64+0x1c000] ;  /* 0x01c0000a16087981 */ /* 0x004ea8000c1e1b00 */
[----:B------:R-:W2:Y:S01]  /*07b0*/  LDG.E.64 R24, desc[UR10][R22.64+0x1e000] ;  /* 0x01e0000a16187981 */ /* 0x000ea2000c1e1b00 */
[----:B------:R-:W-:-:S03]  /*07c0*/  VIADD R28, R27, 0x2000 ;  /* 0x000020001b1c7836 */ /* 0x000fc60000000000 */
[----:B------:R0:W-:Y:S01]  /*07d0*/  STS.64 [R29+0x6000], R20 ;  /* 0x006000141d007388 */ /* 0x0001e20000000a00 */
[----:B------:R-:W-:-:S05]  /*07e0*/  IMAD R28, R28, 0x8, R4 ;  /* 0x000000081c1c7824 */ /* 0x000fca00078e0204 */
[----:B------:R1:W-:Y:S01]  /*07f0*/  STS.64 [R28], R16 ;  /* 0x000000101c007388 */ /* 0x0003e20000000a00 */
[C---:B0-----:R-:W-:Y:S01]  /*0800*/  VIADD R21, R27.reuse, 0x3000 ;  /* 0x000030001b157836 */ /* 0x041fe20000000000 */
[----:B------:R-:W-:-:S03]  /*0810*/  IADD3 R27, P1, PT, R27, 0x4000, RZ ;  /* 0x000040001b1b7810 */ /* 0x000fc60007f3e0ff */
[----:B-1----:R-:W-:Y:S02]  /*0820*/  IMAD R17, R21, 0x8, R4 ;  /* 0x0000000815117824 */ /* 0x002fe400078e0204 */
[----:B------:R-:W-:Y:S01]  /*0830*/  IMAD.X R2, RZ, RZ, R2, P1 ;  /* 0x000000ffff027224 */ /* 0x000fe200008e0602 */
[----:B------:R-:W-:-:S04]  /*0840*/  ISETP.GE.U32.AND P1, PT, R27, R26, PT ;  /* 0x0000001a1b00720c */ /* 0x000fc80003f26070 */
[----:B------:R-:W-:Y:S01]  /*0850*/  ISETP.GE.U32.AND.EX P1, PT, R2, R5, PT, P1 ;  /* 0x000000050200720c */ /* 0x000fe20003f26110 */
[----:B---3--:R1:W-:Y:S04]  /*0860*/  STS.64 [R28+0x2000], R6 ;  /* 0x002000061c007388 */ /* 0x0083e80000000a00 */
[----:B----4-:R1:W-:Y:S04]  /*0870*/  STS.64 [R28+0x4000], R18 ;  /* 0x004000121c007388 */ /* 0x0103e80000000a00 */
[----:B-----5:R1:W-:Y:S04]  /*0880*/  STS.64 [R28+0x6000], R14 ;  /* 0x0060000e1c007388 */ /* 0x0203e80000000a00 */
[----:B------:R1:W-:Y:S04]  /*0890*/  STS.64 [R17], R12 ;  /* 0x0000000c11007388 */ /* 0x0003e80000000a00 */
[----:B------:R1:W-:Y:S04]  /*08a0*/  STS.64 [R17+0x2000], R10 ;  /* 0x0020000a11007388 */ /* 0x0003e80000000a00 */
[----:B--2---:R1:W-:Y:S04]  /*08b0*/  STS.64 [R17+0x4000], R8 ;  /* 0x0040000811007388 */ /* 0x0043e80000000a00 */
[----:B------:R1:W-:Y:S01]  /*08c0*/  STS.64 [R17+0x6000], R24 ;  /* 0x0060001811007388 */ /* 0x0003e20000000a00 */
[----:B------:R-:W-:Y:S05]  /*08d0*/  @!P1 BRA `(.L_x_7) ;  /* 0xfffffffc00409947 */ /* 0x000fea000383ffff */
.L_x_6:
[----:B------:R-:W-:Y:S05]  /*08e0*/  BSYNC.RECONVERGENT B1 ;  /* 0x0000000000017941 */ /* 0x000fea0003800200 */
.L_x_5:
[C---:B0-----:R-:W-:Y:S01]  /*08f0*/  IADD3 R5, P3, PT, -R27.reuse, UR6, RZ ;  /* 0x000000061b057c10 */ /* 0x041fe2000ff7e1ff */
[----:B------:R-:W-:Y:S01]  /*0900*/  BSSY.RECONVERGENT B1, `(.L_x_8) ;  /* 0x0000022000017945 */ /* 0x000fe20003800200 */
[----:B------:R-:W-:Y:S02]  /*0910*/  ISETP.LT.U32.AND P2, PT, R27, UR6, PT ;  /* 0x000000061b007c0c */ /* 0x000fe4000bf41070 */
[----:B------:R-:W-:Y:S01]  /*0920*/  ISETP.LE.U32.AND P1, PT, R5, 0x1000, PT ;  /* 0x000010000500780c */ /* 0x000fe20003f23070 */
[C---:B------:R-:W-:Y:S01]  /*0930*/  IMAD.X R5, R0.reuse, 0x1, ~R2, P3 ;  /* 0x0000000100057824 */ /* 0x040fe200018e0e02 */
[----:B------:R-:W-:-:S04]  /*0940*/  ISETP.GT.U32.AND.EX P2, PT, R0, R2, PT, P2 ;  /* 0x000000020000720c */ /* 0x000fc80003f44120 */
[----:B------:R-:W-:-:S13]  /*0950*/  ISETP.LE.U32.OR.EX P1, PT, R5, RZ, !P2, P1 ;  /* 0x000000ff0500720c */ /* 0x000fda0005723510 */
[----:B------:R-:W-:Y:S05]  /*0960*/  @P1 BRA `(.L_x_9) ;  /* 0x00000000006c1947 */ /* 0x000fea0003800000 */
[----:B------:R-:W0:Y:S01]  /*0970*/  LDCU.64 UR16, c[0x0][0x380] ;  /* 0x00007000ff1077ac */ /* 0x000e220008000a00 */
[----:B------:R-:W-:-:S05]  /*0980*/  IADD3 R5, P0, PT, R27, UR20, RZ ;  /* 0x000000141b057c10 */ /* 0x000fca000ff1e0ff */
[----:B-1----:R-:W-:Y:S01]  /*0990*/  IMAD.X R6, R3, 0x1, R2, P0 ;  /* 0x0000000103067824 */ /* 0x002fe200000e0602 */
[----:B0-----:R-:W-:-:S04]  /*09a0*/  LEA R20, P0, R5, UR16, 0x3 ;  /* 0x0000001005147c11 */ /* 0x001fc8000f8018ff */
[----:B------:R-:W-:-:S05]  /*09b0*/  LEA.HI.X R21, R5, UR17, R6, 0x3, P0 ;  /* 0x0000001105157c11 */ /* 0x000fca00080f1c06 */
[----:B------:R-:W2:Y:S04]  /*09c0*/  LDG.E.64 R18, desc[UR10][R20.64] ;  /* 0x0000000a14127981 */ /* 0x000ea8000c1e1b00 */
[----:B------:R-:W3:Y:S04]  /*09d0*/  LDG.E.64 R16, desc[UR10][R20.64+0x2000] ;  /* 0x0020000a14107981 */ /* 0x000ee8000c1e1b00 */
[----:B------:R-:W4:Y:S04]  /*09e0*/  LDG.E.64 R14, desc[UR10][R20.64+0x4000] ;  /* 0x0040000a140e7981 */ /* 0x000f28000c1e1b00 */
[----:B------:R-:W5:Y:S04]  /*09f0*/  LDG.E.64 R12, desc[UR10][R20.64+0x6000] ;  /* 0x0060000a140c7981 */ /* 0x000f68000c1e1b00 */
[----:B------:R-:W5:Y:S04]  /*0a00*/  LDG.E.64 R10, desc[UR10][R20.64+0x8000] ;  /* 0x0080000a140a7981 */ /* 0x000f68000c1e1b00 */
[----:B------:R-:W5:Y:S04]  /*0a10*/  LDG.E.64 R8, desc[UR10][R20.64+0xa000] ;  /* 0x00a0000a14087981 */ /* 0x000f68000c1e1b00 */
[----:B------:R-:W5:Y:S04]  /*0a20*/  LDG.E.64 R6, desc[UR10][R20.64+0xc000] ;  /* 0x00c0000a14067981 */ /* 0x000f68000c1e1b00 */
[----:B------:R-:W5:Y:S01]  /*0a30*/  LDG.E.64 R22, desc[UR10][R20.64+0xe000] ;  /* 0x00e0000a14167981 */ /* 0x000f62000c1e1b00 */
[C---:B------:R-:W-:Y:S01]  /*0a40*/  VIADD R5, R27.reuse, 0x1000 ;  /* 0x000010001b057836 */ /* 0x040fe20000000000 */
[----:B------:R-:W-:Y:S01]  /*0a50*/  PLOP3.LUT P0, PT, PT, PT, PT, 0x8, 0x80 ;  /* 0x000000000080781c */ /* 0x000fe20003f0e170 */
[C-C-:B------:R-:W-:Y:S01]  /*0a60*/  IMAD R25, R27.reuse, 0x8, R4.reuse ;  /* 0x000000081b197824 */ /* 0x140fe200078e0204 */
[----:B------:R-:W-:Y:S01]  /*0a70*/  IADD3 R27, P1, PT, R27, 0x2000, RZ ;  /* 0x000020001b1b7810 */ /* 0x000fe20007f3e0ff */
[----:B------:R-:W-:-:S04]  /*0a80*/  IMAD R5, R5, 0x8, R4 ;  /* 0x0000000805057824 */ /* 0x000fc800078e0204 */
[----:B------:R-:W-:Y:S01]  /*0a90*/  IMAD.X R2, RZ, RZ, R2, P1 ;  /* 0x000000ffff027224 */ /* 0x000fe200008e0602 */
[----:B--2---:R0:W-:Y:S04]  /*0aa0*/  STS.64 [R25], R18 ;  /* 0x0000001219007388 */ /* 0x0041e80000000a00 */
[----:B---3--:R0:W-:Y:S04]  /*0ab0*/  STS.64 [R25+0x2000], R16 ;  /* 0x0020001019007388 */ /* 0x0081e80000000a00 */
[----:B----4-:R0:W-:Y:S04]  /*0ac0*/  STS.64 [R25+0x4000], R14 ;  /* 0x0040000e19007388 */ /* 0x0101e80000000a00 */
[----:B-----5:R0:W-:Y:S04]  /*0ad0*/  STS.64 [R25+0x6000], R12 ;  /* 0x0060000c19007388 */ /* 0x0201e80000000a00 */
[----:B------:R0:W-:Y:S04]  /*0ae0*/  STS.64 [R5], R10 ;  /* 0x0000000a05007388 */ /* 0x0001e80000000a00 */
[----:B------:R0:W-:Y:S04]  /*0af0*/  STS.64 [R5+0x2000], R8 ;  /* 0x0020000805007388 */ /* 0x0001e80000000a00 */
[----:B------:R0:W-:Y:S04]  /*0b00*/  STS.64 [R5+0x4000], R6 ;  /* 0x0040000605007388 */ /* 0x0001e80000000a00 */
[----:B------:R0:W-:Y:S02]  /*0b10*/  STS.64 [R5+0x6000], R22 ;  /* 0x0060001605007388 */ /* 0x0001e40000000a00 */
.L_x_9:
[----:B------:R-:W-:Y:S05]  /*0b20*/  BSYNC.RECONVERGENT B1 ;  /* 0x0000000000017941 */ /* 0x000fea0003800200 */
.L_x_8:
[----:B------:R-:W-:-:S04]  /*0b30*/  ISETP.LT.U32.AND P1, PT, R27, UR6, PT ;  /* 0x000000061b007c0c */ /* 0x000fc8000bf21070 */
[----:B------:R-:W-:-:S13]  /*0b40*/  ISETP.LT.U32.OR.EX P0, PT, R2, R0, P0, P1 ;  /* 0x000000000200720c */ /* 0x000fda0000701510 */
[----:B------:R-:W-:Y:S05]  /*0b50*/  @!P0 BRA `(.L_x_1) ;  /* 0x0000000000388947 */ /* 0x000fea0003800000 */
[----:B------:R-:W1:Y:S01]  /*0b60*/  LDCU.64 UR16, c[0x0][0x380] ;  /* 0x00007000ff1077ac */ /* 0x000e620008000a00 */
[----:B------:R-:W-:-:S05]  /*0b70*/  IADD3 R0, P0, PT, R27, UR20, RZ ;  /* 0x000000141b007c10 */ /* 0x000fca000ff1e0ff */
[----:B0-----:R-:W-:Y:S01]  /*0b80*/  IMAD.X R5, R3, 0x1, R2, P0 ;  /* 0x0000000103057824 */ /* 0x001fe200000e0602 */
[----:B-1----:R-:W-:-:S04]  /*0b90*/  LEA R6, P0, R0, UR16, 0x3 ;  /* 0x0000001000067c11 */ /* 0x002fc8000f8018ff */
[----:B------:R-:W-:-:S05]  /*0ba0*/  LEA.HI.X R7, R0, UR17, R5, 0x3, P0 ;  /* 0x0000001100077c11 */ /* 0x000fca00080f1c05 */
[----:B------:R-:W2:Y:S04]  /*0bb0*/  LDG.E.64 R8, desc[UR10][R6.64] ;  /* 0x0000000a06087981 */ /* 0x000ea8000c1e1b00 */
[----:B------:R-:W3:Y:S04]  /*0bc0*/  LDG.E.64 R10, desc[UR10][R6.64+0x2000] ;  /* 0x0020000a060a7981 */ /* 0x000ee8000c1e1b00 */
[----:B------:R-:W4:Y:S04]  /*0bd0*/  LDG.E.64 R12, desc[UR10][R6.64+0x4000] ;  /* 0x0040000a060c7981 */ /* 0x000f28000c1e1b00 */
[----:B------:R-:W5:Y:S01]  /*0be0*/  LDG.E.64 R14, desc[UR10][R6.64+0x6000] ;  /* 0x0060000a060e7981 */ /* 0x000f62000c1e1b00 */
[----:B------:R-:W-:-:S05]  /*0bf0*/  IMAD R27, R27, 0x8, R4 ;  /* 0x000000081b1b7824 */ /* 0x000fca00078e0204 */
[----:B--2---:R2:W-:Y:S04]  /*0c00*/  STS.64 [R27], R8 ;  /* 0x000000081b007388 */ /* 0x0045e80000000a00 */
[----:B---3--:R2:W-:Y:S04]  /*0c10*/  STS.64 [R27+0x2000], R10 ;  /* 0x0020000a1b007388 */ /* 0x0085e80000000a00 */
[----:B----4-:R2:W-:Y:S04]  /*0c20*/  STS.64 [R27+0x4000], R12 ;  /* 0x0040000c1b007388 */ /* 0x0105e80000000a00 */
[----:B-----5:R2:W-:Y:S02]  /*0c30*/  STS.64 [R27+0x6000], R14 ;  /* 0x0060000e1b007388 */ /* 0x0205e40000000a00 */
.L_x_1:
[----:B------:R-:W-:Y:S05]  /*0c40*/  BSYNC.RECONVERGENT B0 ;  /* 0x0000000000007941 */ /* 0x000fea0003800200 */
.L_x_0:
[----:B------:R-:W-:Y:S01]  /*0c50*/  UISETP.GE.U32.AND UP0, UPT, UR12, UR20, UPT ;  /* 0x000000140c00728c */ /* 0x000fe2000bf06070 */
[----:B------:R-:W-:Y:S01]  /*0c60*/  IMAD.U32 R0, RZ, RZ, UR13 ;  /* 0x0000000dff007e24 */ /* 0x000fe2000f8e00ff */
[----:B------:R-:W-:Y:S01]  /*0c70*/  BAR.SYNC.DEFER_BLOCKING 0x0 ;  /* 0x0000000000007b1d */ /* 0x000fe20000010000 */
[----:B0-----:R-:W-:-:S03]  /*0c80*/  IMAD.MOV.U32 R5, RZ, RZ, RZ ;  /* 0x000000ffff057224 */ /* 0x001fc600078e00ff */
[----:B------:R-:W-:-:S04]  /*0c90*/  PLOP3.LUT P0, PT, PT, PT, UP0, 0x80, 0x8 ;  /* 0x000000000008781c */ /* 0x000fc80003f0f008 */
[----:B------:R-:W-:Y:S01]  /*0ca0*/  ISETP.GE.U32.AND.EX P0, PT, R0, R3, PT, P0 ;  /* 0x000000030000720c */ /* 0x000fe20003f06100 */
[----:B------:R-:W-:-:S12]  /*0cb0*/  IMAD.MOV.U32 R0, RZ, RZ, RZ ;  /* 0x000000ffff007224 */ /* 0x000fd800078e00ff */
[----:B------:R-:W-:Y:S05]  /*0cc0*/  @!P0 BRA `(.L_x_10) ;  /* 0x0000000800008947 */ /* 0x000fea0003800000 */
[----:B------:R-:W-:Y:S02]  /*0cd0*/  IMAD.MOV.U32 R0, RZ, RZ, RZ ;  /* 0x000000ffff007224 */ /* 0x000fe400078e00ff */
[----:B------:R-:W-:Y:S02]  /*0ce0*/  IMAD.MOV.U32 R5, RZ, RZ, RZ ;  /* 0x000000ffff057224 */ /* 0x000fe400078e00ff */
[----:B------:R-:W-:Y:S02]  /*0cf0*/  IMAD.U32 R2, RZ, RZ, UR20 ;  /* 0x00000014ff027e24 */ /* 0x000fe4000f8e00ff */
[----:B------:R-:W-:-:S07]  /*0d00*/  IMAD.MOV.U32 R4, RZ, RZ, R3 ;  /* 0x000000ffff047224 */ /* 0x000fce00078e0003 */
.L_x_23:
[----:B-1----:R-:W0:Y:S08]  /*0d10*/  LDC.64 R6, c[0x0][0x380] ;  /* 0x0000e000ff067b82 */ /* 0x002e300000000a00 */
[----:B--2---:R-:W1:Y:S01]  /*0d20*/  LDC.64 R8, c[0x0][0x388] ;  /* 0x0000e200ff087b82 */ /* 0x004e620000000a00 */
[----:B0-----:R-:W-:-:S04]  /*0d30*/  LEA R6, P0, R2, R6, 0x3 ;  /* 0x0000000602067211 */ /* 0x001fc800078018ff */
[----:B------:R-:W-:-:S06]  /*0d40*/  LEA.HI.X R7, R2, R7, R4, 0x3, P0 ;  /* 0x0000000702077211 */ /* 0x000fcc00000f1c04 */
[----:B------:R-:W1:Y:S02]  /*0d50*/  LDG.E.64 R6, desc[UR10][R6.64] ;  /* 0x0000000a06067981 */ /* 0x000e64000c1e1b00 */
[----:B-1----:R-:W-:-:S04]  /*0d60*/  LEA R8, P0, R6, R8, 0x3 ;  /* 0x0000000806087211 */ /* 0x002fc800078018ff */
[----:B------:R-:W-:-:S05]  /*0d70*/  LEA.HI.X R9, R6, R9, R7, 0x3, P0 ;  /* 0x0000000906097211 */ /* 0x000fca00000f1c07 */
[----:B------:R-:W2:Y:S04]  /*0d80*/  LDG.E.64 R10, desc[UR10][R8.64] ;  /* 0x0000000a080a7981 */ /* 0x000ea8000c1e1b00 */
[----:B------:R-:W3:Y:S01]  /*0d90*/  LDG.E.64 R12, desc[UR10][R8.64+0x8] ;  /* 0x0000080a080c7981 */ /* 0x000ee2000c1e1b00 */
[----:B------:R-:W-:-:S05]  /*0da0*/  IADD3 R2, P0, PT, R2, 0x1, RZ ;  /* 0x0000000102027810 */ /* 0x000fca0007f1e0ff */
[----:B------:R-:W-:Y:S01]  /*0db0*/  IMAD.X R4, RZ, RZ, R4, P0 ;  /* 0x000000ffff047224 */ /* 0x000fe200000e0604 */
[----:B------:R-:W-:-:S04]  /*0dc0*/  ISETP.GT.U32.AND P0, PT, R2, UR12, PT ;  /* 0x0000000c02007c0c */ /* 0x000fc8000bf04070 */
[----:B------:R-:W-:Y:S02]  /*0dd0*/  ISETP.GT.U32.AND.EX P0, PT, R4, UR13, PT, P0 ;  /* 0x0000000d04007c0c */ /* 0x000fe4000bf04100 */
[----:B--2---:R-:W-:Y:S02]  /*0de0*/  R2UR UR14, R10 ;  /* 0x000000000a0e72ca */ /* 0x004fe400000e0000 */
[----:B------:R-:W-:Y:S02]  /*0df0*/  R2UR UR15, R11 ;  /* 0x000000000b0f72ca */ /* 0x000fe400000e0000 */
[----:B---3--:R-:W-:Y:S02]  /*0e00*/  R2UR UR4, R12 ;  /* 0x000000000c0472ca */ /* 0x008fe400000e0000 */
[----:B------:R-:W-:-:S11]  /*0e10*/  R2UR UR5, R13 ;  /* 0x000000000d0572ca */ /* 0x000fd600000e0000 */
[----:B------:R-:W-:-:S04]  /*0e20*/  UIADD3 UR6, UP0, UPT, -UR14, UR4, URZ ;  /* 0x000000040e067290 */ /* 0x000fc8000ff1e1ff */
[----:B------:R-:W-:-:S09]  /*0e30*/  UIADD3.X UR7, UPT, UPT, ~UR15, UR5, URZ, UP0, !UPT ;  /* 0x000000050f077290 */ /* 0x000fd200087fe5ff */
[----:B------:R-:W0:Y:S02]  /*0e40*/  I2F.U64 R10, UR6 ;  /* 0x00000006000a7d12 */ /* 0x000e240008301000 */
[----:B0-----:R-:W-:-:S06]  /*0e50*/  FMUL R10, R10, 0.0009765625 ;  /* 0x3a8000000a0a7820 */ /* 0x001fcc0000400000 */
[----:B------:R-:W0:Y:S02]  /*0e60*/  F2I.U64.CEIL R10, R10 ;  /* 0x0000000a000a7311 */ /* 0x000e240000209800 */
[----:B0-----:R-:W-:-:S04]  /*0e70*/  ISETP.NE.U32.AND P1, PT, R10, RZ, PT ;  /* 0x000000ff0a00720c */ /* 0x001fc80003f25070 */
[----:B------:R-:W-:-:S13]  /*0e80*/  ISETP.NE.AND.EX P1, PT, R11, RZ, PT, P1 ;  /* 0x000000ff0b00720c */ /* 0x000fda0003f25310 */
[----:B------:R-:W-:Y:S05]  /*0e90*/  @!P1 BRA `(.L_x_11) ;  /* 0x0000000400889947 */ /* 0x000fea0003800000 */
[----:B------:R-:W-:Y:S02]  /*0ea0*/  ULOP3.LUT UR6, URZ, UR14, URZ, 0x33, !UPT ;  /* 0x0000000eff067292 */ /* 0x000fe4000f8e33ff */
[----:B------:R-:W-:Y:S02]  /*0eb0*/  ULOP3.LUT UR7, URZ, UR15, URZ, 0x33, !UPT ;  /* 0x0000000fff077292 */ /* 0x000fe4000f8e33ff */
[----:B------:R-:W-:-:S03]  /*0ec0*/  UIADD3 UR8, UP0, UPT, UR4, UR6, URZ ;  /* 0x0000000604087290 */ /* 0x000fc6000ff1e0ff */
[----:B------:R-:W-:Y:S01]  /*0ed0*/  UMOV UR4, URZ ;  /* 0x000000ff00047c82 */ /* 0x000fe20008000000 */
[----:B------:R-:W-:-:S03]  /*0ee0*/  UIADD3.X UR7, UPT, UPT, UR5, UR7, URZ, UP0, !UPT ;  /* 0x0000000705077290 */ /* 0x000fc600087fe4ff */
[----:B------:R-:W-:-:S09]  /*0ef0*/  UMOV UR5, URZ ;  /* 0x000000ff00057c82 */ /* 0x000fd20008000000 */
.L_x_22:
[----:B------:R-:W0:Y:S01]  /*0f00*/  S2R R9, SR_TID.X ;  /* 0x0000000000097919 */ /* 0x000e220000002100 */
[----:B------:R-:W-:Y:S01]  /*0f10*/  USHF.L.U32 UR6, UR4, 0xa, URZ ;  /* 0x0000000a04067899 */ /* 0x000fe200080006ff */
[----:B------:R-:W-:Y:S01]  /*0f20*/  BSSY.RECONVERGENT B0, `(.L_x_12) ;  /* 0x0000057000007945 */ /* 0x000fe20003800200 */
[----:B------:R-:W-:Y:S02]  /*0f30*/  USHF.L.U64.HI UR16, UR4, 0xa, UR5 ;  /* 0x0000000a04107899 */ /* 0x000fe40008010205 */
[----:B------:R-:W-:-:S04]  /*0f40*/  UIADD3 UR4, UP0, UPT, UR4, 0x1, URZ ;  /* 0x0000000104047890 */ /* 0x000fc8000ff1e0ff */
[----:B------:R-:W-:Y:S01]  /*0f50*/  IMAD.U32 R6, RZ, RZ, UR16 ;  /* 0x00000010ff067e24 */ /* 0x000fe2000f8e00ff */
[----:B------:R-:W-:Y:S01]  /*0f60*/  UIADD3.X UR5, UPT, UPT, URZ, UR5, URZ, UP0, !UPT ;  /* 0x00000005ff057290 */ /* 0x000fe200087fe4ff */
[----:B------:R-:W-:-:S05]  /*0f70*/  ISETP.NE.U32.AND P1, PT, R10, UR4, PT ;  /* 0x000000040a007c0c */ /* 0x000fca000bf25070 */
[----:B------:R-:W-:Y:S02]  /*0f80*/  ISETP.NE.AND.EX P1, PT, R11, UR5, PT, P1 ;  /* 0x000000050b007c0c */ /* 0x000fe4000bf25310 */
[----:B0-----:R-:W-:-:S04]  /*0f90*/  LOP3.LUT R9, R9, UR6, RZ, 0xfc, !PT ;  /* 0x0000000609097c12 */ /* 0x001fc8000f8efcff */
[----:B------:R-:W-:-:S04]  /*0fa0*/  ISETP.GT.U32.AND P2, PT, R9, UR8, PT ;  /* 0x0000000809007c0c */ /* 0x000fc8000bf44070 */
[----:B------:R-:W-:-:S13]  /*0fb0*/  ISETP.GT.U32.AND.EX P2, PT, R6, UR7, PT, P2 ;  /* 0x0000000706007c0c */ /* 0x000fda000bf44120 */
[----:B------:R-:W-:Y:S05]  /*0fc0*/  @P2 BRA `(.L_x_13) ;  /* 0x0000000400302947 */ /* 0x000fea0003800000 */
[----:B------:R-:W-:Y:S01]  /*0fd0*/  UIADD3 UR6, UP0, UPT, -UR20, UR12, URZ ;  /* 0x0000000c14067290 */ /* 0x000fe2000ff1e1ff */
[----:B------:R-:W-:Y:S02]  /*0fe0*/  IMAD.MOV.U32 R7, RZ, RZ, RZ ;  /* 0x000000ffff077224 */ /* 0x000fe400078e00ff */
[----:B------:R-:W-:-:S03]  /*0ff0*/  IMAD.MOV.U32 R8, RZ, RZ, RZ ;  /* 0x000000ffff087224 */ /* 0x000fc600078e00ff */
[----:B------:R-:W-:Y:S02]  /*1000*/  PLOP3.LUT P3, PT, PT, PT, UP0, 0x80, 0x8 ;  /* 0x000000000008781c */ /* 0x000fe40003f6f008 */
[----:B------:R-:W-:Y:S02]  /*1010*/  ISETP.NE.U32.AND P2, PT, RZ, UR6, PT ;  /* 0x00000006ff007c0c */ /* 0x000fe4000bf45070 */
[----:B------:R-:W-:-:S04]  /*1020*/  IADD3.X R6, PT, PT, ~R3, UR13, RZ, P3, !PT ;  /* 0x0000000d03067c10 */ /* 0x000fc80009ffe5ff */
[----:B------:R-:W-:-:S13]  /*1030*/  ISETP.NE.AND.EX P2, PT, R6, RZ, PT, P2 ;  /* 0x000000ff0600720c */ /* 0x000fda0003f45320 */
[----:B------:R-:W-:Y:S05]  /*1040*/  @!P2 BRA `(.L_x_14) ;  /* 0x000000040008a947 */ /* 0x000fea0003800000 */
[----:B------:R-:W-:Y:S01]  /*1050*/  IMAD.U32 R24, RZ, RZ, UR16 ;  /* 0x00000010ff187e24 */ /* 0x000fe2000f8e00ff */
[----:B------:R-:W-:Y:S02]  /*1060*/  IADD3 R9, P2, PT, R9, UR14, RZ ;  /* 0x0000000e09097c10 */ /* 0x000fe4000ff5e0ff */
[----:B------:R-:W-:Y:S01]  /*1070*/  CS2R R22, SRZ ;  /* 0x0000000000167805 */ /* 0x000fe2000001ff00 */
[----:B------:R-:W-:Y:S02]  /*1080*/  IMAD.MOV.U32 R7, RZ, RZ, RZ ;  /* 0x000000ffff077224 */ /* 0x000fe400078e00ff */
[----:B------:R-:W-:Y:S01]  /*1090*/  IMAD.MOV.U32 R8, RZ, RZ, RZ ;  /* 0x000000ffff087224 */ /* 0x000fe200078e00ff */
[----:B------:R-:W-:-:S07]  /*10a0*/  IADD3.X R24, PT, PT, R24, UR15, RZ, P2, !PT ;  /* 0x0000000f18187c10 */ /* 0x000fce00097fe4ff */
.L_x_21:
[----:B------:R-:W0:Y:S01]  /*10b0*/  S2UR UR9, SR_CgaCtaId ;  /* 0x00000000000979c3 */ /* 0x000e220000008800 */
[----:B------:R-:W-:Y:S01]  /*10c0*/  UMOV UR6, 0x400 ;  /* 0x0000040000067882 */ /* 0x000fe20000000000 */
[----:B------:R-:W-:Y:S01]  /*10d0*/  BSSY.RECONVERGENT B1, `(.L_x_15) ;  /* 0x0000035000017945 */ /* 0x000fe20003800200 */
[----:B------:R-:W-:Y:S02]  /*10e0*/  IMAD.U32 R25, RZ, RZ, UR20 ;  /* 0x00000014ff197e24 */ /* 0x000fe4000f8e00ff */
[----:B------:R-:W-:Y:S01]  /*10f0*/  IMAD.MOV.U32 R26, RZ, RZ, R3 ;  /* 0x000000ffff1a7224 */ /* 0x000fe200078e0003 */
[----:B0-----:R-:W-:-:S06]  /*1100*/  ULEA UR6, UR9, UR6, 0x18 ;  /* 0x0000000609067291 */ /* 0x001fcc000f8ec0ff */
[C---:B------:R-:W-:Y:S01]  /*1110*/  LEA R12, R22.reuse, UR6, 0x3 ;  /* 0x00000006160c7c11 */ /* 0x040fe2000f8e18ff */
[----:B------:R-:W-:Y:S01]  /*1120*/  UIADD3 UR6, UPT, UPT, -UR20, UR12, URZ ;  /* 0x0000000c14067290 */ /* 0x000fe2000fffe1ff */
[----:B------:R-:W-:-:S04]  /*1130*/  IADD3 R22, P2, PT, R22, 0x1, RZ ;  /* 0x0000000116167810 */ /* 0x000fc80007f5e0ff */
[----:B------:R-:W0:Y:S01]  /*1140*/  LDS.64 R12, [R12] ;  /* 0x000000000c0c7984 */ /* 0x000e220000000a00 */
[----:B------:R-:W-:Y:S01]  /*1150*/  IMAD.X R23, RZ, RZ, R23, P2 ;  /* 0x000000ffff177224 */ /* 0x000fe200010e0617 */
[----:B------:R-:W-:-:S04]  /*1160*/  ISETP.GE.U32.AND P2, PT, R22, UR6, PT ;  /* 0x0000000616007c0c */ /* 0x000fc8000bf46070 */
[----:B------:R-:W-:-:S13]  /*1170*/  ISETP.GE.U32.AND.EX P2, PT, R23, R6, PT, P2 ;  /* 0x000000061700720c */ /* 0x000fda0003f46120 */
.L_x_20:
[----:B------:R-:W1:Y:S02]  /*1180*/  LDC.64 R14, c[0x0][0x380] ;  /* 0x0000e000ff0e7b82 */ /* 0x000e640000000a00 */
[----:B-1----:R-:W-:-:S04]  /*1190*/  LEA R16, P3, R25, R14, 0x3 ;  /* 0x0000000e19107211 */ /* 0x002fc800078618ff */
[----:B------:R-:W-:-:S06]  /*11a0*/  LEA.HI.X R17, R25, R15, R26, 0x3, P3 ;  /* 0x0000000f19117211 */ /* 0x000fcc00018f1c1a */
[----:B------:R-:W0:Y:S01]  /*11b0*/  LDG.E.64 R16, desc[UR10][R16.64] ;  /* 0x0000000a10107981 */ /* 0x000e22000c1e1b00 */
[----:B------:R-:W-:Y:S01]  /*11c0*/  BSSY.RELIABLE B2, `(.L_x_16) ;  /* 0x000001f000027945 */ /* 0x000fe20003800100 */
[----:B0-----:R-:W-:-:S04]  /*11d0*/  ISETP.NE.U32.AND P3, PT, R12, R16, PT ;  /* 0x000000100c00720c */ /* 0x001fc80003f65070 */
[----:B------:R-:W-:-:S13]  /*11e0*/  ISETP.NE.AND.EX P3, PT, R13, R17, PT, P3 ;  /* 0x000000110d00720c */ /* 0x000fda0003f65330 */
[----:B------:R-:W-:Y:S05]  /*11f0*/  @P3 BRA `(.L_x_17) ;  /* 0x00000000006c3947 */ /* 0x000fea0003800000 */
[----:B------:R-:W0:Y:S02]  /*1200*/  LDCU.64 UR18, c[0x0][0x388] ;  /* 0x00007100ff1277ac */ /* 0x000e240008000a00 */
[----:B0-----:R-:W-:-:S04]  /*1210*/  LEA R20, P3, R12, UR18, 0x3 ;  /* 0x000000120c147c11 */ /* 0x001fc8000f8618ff */
[----:B------:R-:W-:-:S05]  /*1220*/  LEA.HI.X R21, R12, UR19, R13, 0x3, P3 ;  /* 0x000000130c157c11 */ /* 0x000fca00098f1c0d */
[----:B------:R-:W2:Y:S04]  /*1230*/  LDG.E.64 R16, desc[UR10][R20.64+0x8] ;  /* 0x0000080a14107981 */ /* 0x000ea8000c1e1b00 */
[----:B------:R-:W3:Y:S01]  /*1240*/  LDG.E.64 R18, desc[UR10][R20.64] ;  /* 0x0000000a14127981 */ /* 0x000ee2000c1e1b00 */
[----:B--2---:R-:W-:-:S04]  /*1250*/  IADD3 R27, P3, PT, R16, -0x1, RZ ;  /* 0xffffffff101b7810 */ /* 0x004fc80007f7e0ff */
[----:B------:R-:W-:Y:S02]  /*1260*/  IADD3.X R16, PT, PT, R17, -0x1, RZ, P3, !PT ;  /* 0xffffffff11107810 */ /* 0x000fe40001ffe4ff */
[----:B---3--:R-:W-:-:S04]  /*1270*/  ISETP.GT.U32.AND P3, PT, R18, R27, PT ;  /* 0x0000001b1200720c */ /* 0x008fc80003f64070 */
[----:B------:R-:W-:-:S13]  /*1280*/  ISETP.GT.U32.AND.EX P3, PT, R19, R16, PT, P3 ;  /* 0x000000101300720c */ /* 0x000fda0003f64130 */
[----:B------:R-:W-:Y:S05]  /*1290*/  @P3 BRA `(.L_x_17) ;  /* 0x0000000000443947 */ /* 0x000fea0003800000 */
[----:B------:R-:W-:-:S04]  /*12a0*/  LEA R17, P3, R18, R14, 0x3 ;  /* 0x0000000e12117211 */ /* 0x000fc800078618ff */
[----:B------:R-:W-:-:S09]  /*12b0*/  LEA.HI.X R28, R18, R15, R19, 0x3, P3 ;  /* 0x0000000f121c7211 */ /* 0x000fd200018f1c13 */
.L_x_19:
[----:B------:R-:W-:Y:S02]  /*12c0*/  IMAD.MOV.U32 R14, RZ, RZ, R17 ;  /* 0x000000ffff0e7224 */ /* 0x000fe400078e0011 */
[----:B------:R-:W-:-:S06]  /*12d0*/  IMAD.MOV.U32 R15, RZ, RZ, R28 ;  /* 0x000000ffff0f7224 */ /* 0x000fcc00078e001c */
[----:B------:R-:W2:Y:S01]  /*12e0*/  LDG.E.64 R14, desc[UR10][R14.64] ;  /* 0x0000000a0e0e7981 */ /* 0x000ea2000c1e1b00 */
[----:B------:R-:W-:Y:S01]  /*12f0*/  IMAD.MOV.U32 R20, RZ, RZ, 0x1 ;  /* 0x00000001ff147424 */ /* 0x000fe200078e00ff */
[----:B--2---:R-:W-:-:S04]  /*1300*/  ISETP.NE.U32.AND P3, PT, R14, R9, PT ;  /* 0x000000090e00720c */ /* 0x004fc80003f65070 */
[----:B------:R-:W-:-:S13]  /*1310*/  ISETP.NE.AND.EX P3, PT, R15, R24, PT, P3 ;  /* 0x000000180f00720c */ /* 0x000fda0003f65330 */
[----:B------:R-:W-:Y:S05]  /*1320*/  @!P3 BREAK.RELIABLE B2 ;  /* 0x000000000002b942 */ /* 0x000fea0003800100 */
[----:B------:R-:W-:Y:S05]  /*1330*/  @!P3 BRA `(.L_x_18) ;  /* 0x000000000038b947 */ /* 0x000fea0003800000 */
[----:B------:R-:W-:Y:S02]  /*1340*/  IADD3 R18, P3, PT, R18, 0x1, RZ ;  /* 0x0000000112127810 */ /* 0x000fe40007f7e0ff */
[----:B------:R-:W-:-:S03]  /*1350*/  IADD3 R17, P4, PT, R17, 0x8, RZ ;  /* 0x0000000811117810 */ /* 0x000fc60007f9e0ff */
[----:B------:R-:W-:Y:S01]  /*1360*/  IMAD.X R19, RZ, RZ, R19, P3 ;  /* 0x000000ffff137224 */ /* 0x000fe200018e0613 */
[----:B------:R-:W-:Y:S01]  /*1370*/  ISETP.GT.U32.AND P3, PT, R18, R27, PT ;  /* 0x0000001b1200720c */ /* 0x000fe20003f64070 */
[----:B------:R-:W-:-:S03]  /*1380*/  IMAD.X R28, RZ, RZ, R28, P4 ;  /* 0x000000ffff1c7224 */ /* 0x000fc600020e061c */
[----:B------:R-:W-:-:S13]  /*1390*/  ISETP.GT.U32.AND.EX P3, PT, R19, R16, PT, P3 ;  /* 0x000000101300720c */ /* 0x000fda0003f64130 */
[----:B------:R-:W-:Y:S05]  /*13a0*/  @!P3 BRA `(.L_x_19) ;  /* 0xfffffffc00c4b947 */ /* 0x000fea000383ffff */
.L_x_17:
[----:B------:R-:W-:Y:S05]  /*13b0*/  BSYNC.RELIABLE B2 ;  /* 0x0000000000027941 */ /* 0x000fea0003800100 */
.L_x_16:
[----:B------:R-:W-:-:S05]  /*13c0*/  IADD3 R25, P3, PT, R25, 0x1, RZ ;  /* 0x0000000119197810 */ /* 0x000fca0007f7e0ff */
[----:B------:R-:W-:Y:S01]  /*13d0*/  IMAD.X R26, RZ, RZ, R26, P3 ;  /* 0x000000ffff1a7224 */ /* 0x000fe200018e061a */
[----:B------:R-:W-:-:S04]  /*13e0*/  ISETP.GT.U32.AND P3, PT, R25, UR12, PT ;  /* 0x0000000c19007c0c */ /* 0x000fc8000bf64070 */
[----:B------:R-:W-:-:S13]  /*13f0*/  ISETP.GT.U32.AND.EX P3, PT, R26, UR13, PT, P3 ;  /* 0x0000000d1a007c0c */ /* 0x000fda000bf64130 */
[----:B------:R-:W-:Y:S05]  /*1400*/  @!P3 BRA `(.L_x_20) ;  /* 0xfffffffc005cb947 */ /* 0x000fea000383ffff */
[----:B------:R-:W-:-:S07]  /*1410*/  IMAD.MOV.U32 R20, RZ, RZ, RZ ;  /* 0x000000ffff147224 */ /* 0x000fce00078e00ff */
.L_x_18:
[----:B------:R-:W-:Y:S05]  /*1420*/  BSYNC.RECONVERGENT B1 ;  /* 0x0000000000017941 */ /* 0x000fea0003800200 */
.L_x_15:
[----:B------:R-:W-:Y:S01]  /*1430*/  IADD3 R7, P3, PT, R7, R20, RZ ;  /* 0x0000001407077210 */ /* 0x000fe20007f7e0ff */
[----:B------:R-:W-:-:S03]  /*1440*/  UMOV UR6, URZ ;  /* 0x000000ff00067c82 */ /* 0x000fc60008000000 */
[----:B------:R-:W-:Y:S01]  /*1450*/  IADD3.X R8, PT, PT, R8, UR6, RZ, P3, !PT ;  /* 0x0000000608087c10 */ /* 0x000fe20009ffe4ff */
[----:B------:R-:W-:Y:S08]  /*1460*/  @!P2 BRA `(.L_x_21) ;  /* 0xfffffffc0010a947 */ /* 0x000ff0000383ffff */
.L_x_14:
[----:B------:R-:W-:-:S05]  /*1470*/  IADD3 R0, P2, PT, R0, R7, RZ ;  /* 0x0000000700007210 */ /* 0x000fca0007f5e0ff */
[----:B------:R-:W-:-:S08]  /*1480*/  IMAD.X R5, R5, 0x1, R8, P2 ;  /* 0x0000000105057824 */ /* 0x000fd000010e0608 */
.L_x_13:
[----:B------:R-:W-:Y:S05]  /*1490*/  BSYNC.RECONVERGENT B0 ;  /* 0x0000000000007941 */ /* 0x000fea0003800200 */
.L_x_12:
[----:B------:R-:W-:Y:S05]  /*14a0*/  WARPSYNC.ALL ;  /* 0x0000000000007948 */ /* 0x000fea0003800000 */
[----:B------:R-:W-:Y:S05]  /*14b0*/  @P1 BRA `(.L_x_22) ;  /* 0xfffffff800901947 */ /* 0x000fea000383ffff */
.L_x_11:
[----:B------:R-:W-:Y:S05]  /*14c0*/  @!P0 BRA `(.L_x_23) ;  /* 0xfffffff800108947 */ /* 0x000fea000383ffff */
.L_x_10:
[----:B------:R-:W0:Y:S01]  /*14d0*/  LDC.64 R2, c[0x0][0x390] ;  /* 0x0000e400ff027b82 */ /* 0x000e220000000a00 */
[----:B------:R-:W-:-:S05]  /*14e0*/  IMAD.MOV.U32 R4, RZ, RZ, R0 ;  /* 0x000000ffff047224 */ /* 0x000fca00078e0000 */
[----:B0-----:R-:W-:Y:S01]  /*14f0*/  REDG.E.ADD.64.STRONG.GPU desc[UR10][R2.64], R4 ;  /* 0x000000040200798e */ /* 0x001fe2000c12e50a */
[----:B------:R-:W-:Y:S05]  /*1500*/  EXIT ;  /* 0x000000000000794d */ /* 0x000fea0003800000 */
.L_x_24:
[----:B------:R-:W-:-:S00]  /*1510*/  BRA `(.L_x_24) ;  /* 0xfffffffc00fc7947 */ /* 0x000fc0000383ffff */
[----:B------:R-:W-:-:S00]  /*1520*/  NOP ;  /* 0x0000000000007918 */ /* 0x000fc00000000000 */
        /* <DEDUP_REMOVED lines=13> */
.L_x_25:


//--------------------- .nv.shared._Z13Find_TrianglePyS_S_ --------------------------
	.section	.nv.shared._Z13Find_TrianglePyS_S_,"aw",@nobits
	.sectionflags	@""
	.align	16
	.zero		1024


//--------------------- .nv.shared.reserved.0     --------------------------
	.section	.nv.shared.reserved.0,"aw",@nobits
	.weak		__nv_reservedSMEM_offset_0_alias
	.size		__nv_reservedSMEM_offset_0_alias, 0, 64
	.other		__nv_reservedSMEM_offset_0_alias,@"STO_CUDA_RESERVED_SHARED STV_DEFAULT"
__nv_reservedSMEM_offset_0_alias:
	.zero		0
	.zero		64


//--------------------- .nv.constant0._Z13Find_TrianglePyS_S_ --------------------------
	.section	.nv.constant0._Z13Find_TrianglePyS_S_,"a",@progbits
	.sectionflags	@""
	.align	4
.nv.constant0._Z13Find_TrianglePyS_S_:
	.zero		920


//--------------------- SYMBOLS --------------------------

	.type		.nv.reservedSmem.offset0,@object
	.size		.nv.reservedSmem.offset0,0x4
	.type		.nv.reservedSmem.cap,@object
	.size		.nv.reservedSmem.cap,0x4
